//
// Generated by NVIDIA NVVM Compiler
//
// Compiler Build ID: CL-36424714
// Cuda compilation tools, release 13.0, V13.0.88
// Based on NVVM 20.0.0
//

.version 9.0
.target sm_100
.address_size 64

	// .globl	_Z10gol_kernelPKhPhS0_S0_jj

.visible .entry _Z10gol_kernelPKhPhS0_S0_jj(
	.param .u64 .ptr .align 1 _Z10gol_kernelPKhPhS0_S0_jj_param_0,
	.param .u64 .ptr .align 1 _Z10gol_kernelPKhPhS0_S0_jj_param_1,
	.param .u64 .ptr .align 1 _Z10gol_kernelPKhPhS0_S0_jj_param_2,
	.param .u64 .ptr .align 1 _Z10gol_kernelPKhPhS0_S0_jj_param_3,
	.param .u32 _Z10gol_kernelPKhPhS0_S0_jj_param_4,
	.param .u32 _Z10gol_kernelPKhPhS0_S0_jj_param_5
)
{
	.reg .pred 	%p<13>;
	.reg .b16 	%rs<3>;
	.reg .b32 	%r<92>;
	.reg .b64 	%rd<61>;

	ld.param.u64 	%rd8, [_Z10gol_kernelPKhPhS0_S0_jj_param_0];
	ld.param.u64 	%rd5, [_Z10gol_kernelPKhPhS0_S0_jj_param_1];
	ld.param.u64 	%rd6, [_Z10gol_kernelPKhPhS0_S0_jj_param_2];
	ld.param.u64 	%rd7, [_Z10gol_kernelPKhPhS0_S0_jj_param_3];
	ld.param.u32 	%r19, [_Z10gol_kernelPKhPhS0_S0_jj_param_4];
	ld.param.u32 	%r20, [_Z10gol_kernelPKhPhS0_S0_jj_param_5];
	cvta.to.global.u64 	%rd1, %rd8;
	mul.lo.s32 	%r1, %r20, %r19;
	mov.u32 	%r2, %ntid.x;
	mov.u32 	%r21, %ctaid.x;
	mov.u32 	%r22, %tid.x;
	mad.lo.s32 	%r90, %r21, %r2, %r22;
	setp.ge.u32 	%p3, %r90, %r1;
	@%p3 bra 	$L__BB0_12;
	cvta.to.global.u64 	%rd2, %rd6;
	cvta.to.global.u64 	%rd3, %rd7;
	add.s32 	%r4, %r19, -1;
	mul.lo.s32 	%r5, %r4, %r19;
	mov.u32 	%r23, %nctaid.x;
	mul.lo.s32 	%r6, %r2, %r23;
	cvta.to.global.u64 	%rd4, %rd5;
$L__BB0_2:
	div.u32 	%r24, %r90, %r19;
	mul.lo.s32 	%r10, %r24, %r19;
	sub.s32 	%r8, %r90, %r10;
	add.s32 	%r25, %r24, -1;
	mul.lo.s32 	%r9, %r25, %r19;
	add.s32 	%r11, %r10, %r19;
	add.s32 	%r26, %r4, %r8;
	rem.u32 	%r12, %r26, %r19;
	add.s32 	%r27, %r8, 1;
	setp.eq.s32 	%p4, %r27, %r19;
	selp.b32 	%r13, 0, %r27, %p4;
	setp.ge.u32 	%p5, %r90, %r19;
	@%p5 bra 	$L__BB0_4;
	cvt.u64.u32 	%rd41, %r12;
	add.s64 	%rd42, %rd2, %rd41;
	ld.global.u8 	%r69, [%rd42];
	cvt.u64.u32 	%rd43, %r8;
	add.s64 	%rd44, %rd2, %rd43;
	ld.global.u8 	%r70, [%rd44];
	add.s32 	%r71, %r70, %r69;
	cvt.u64.u32 	%rd45, %r13;
	add.s64 	%rd46, %rd2, %rd45;
	ld.global.u8 	%r72, [%rd46];
	add.s32 	%r73, %r71, %r72;
	add.s32 	%r74, %r10, %r12;
	cvt.u64.u32 	%rd47, %r74;
	add.s64 	%rd48, %rd1, %rd47;
	ld.global.u8 	%r75, [%rd48];
	add.s32 	%r76, %r73, %r75;
	add.s32 	%r77, %r74, %r19;
	cvt.u64.u32 	%rd49, %r77;
	add.s64 	%rd50, %rd1, %rd49;
	ld.global.u8 	%r78, [%rd50];
	add.s32 	%r79, %r76, %r78;
	add.s32 	%r80, %r11, %r8;
	cvt.u64.u32 	%rd51, %r80;
	add.s64 	%rd52, %rd1, %rd51;
	ld.global.u8 	%r81, [%rd52];
	add.s32 	%r82, %r79, %r81;
	add.s32 	%r83, %r13, %r10;
	cvt.u64.u32 	%rd53, %r83;
	add.s64 	%rd54, %rd1, %rd53;
	ld.global.u8 	%r84, [%rd54];
	add.s32 	%r85, %r83, %r19;
	cvt.u64.u32 	%rd55, %r85;
	add.s64 	%rd56, %rd1, %rd55;
	add.s32 	%r86, %r82, %r84;
	ld.global.u8 	%r87, [%rd56];
	add.s32 	%r91, %r86, %r87;
	bra.uni 	$L__BB0_7;
$L__BB0_4:
	setp.lt.u32 	%p6, %r90, %r5;
	@%p6 bra 	$L__BB0_6;
	add.s32 	%r28, %r9, %r12;
	cvt.u64.u32 	%rd9, %r28;
	add.s64 	%rd10, %rd1, %rd9;
	ld.global.u8 	%r29, [%rd10];
	add.s32 	%r30, %r28, %r19;
	cvt.u64.u32 	%rd11, %r30;
	add.s64 	%rd12, %rd1, %rd11;
	ld.global.u8 	%r31, [%rd12];
	add.s32 	%r32, %r31, %r29;
	add.s32 	%r33, %r9, %r8;
	cvt.u64.u32 	%rd13, %r33;
	add.s64 	%rd14, %rd1, %rd13;
	ld.global.u8 	%r34, [%rd14];
	add.s32 	%r35, %r32, %r34;
	add.s32 	%r36, %r9, %r13;
	cvt.u64.u32 	%rd15, %r36;
	add.s64 	%rd16, %rd1, %rd15;
	ld.global.u8 	%r37, [%rd16];
	add.s32 	%r38, %r35, %r37;
	add.s32 	%r39, %r36, %r19;
	cvt.u64.u32 	%rd17, %r39;
	add.s64 	%rd18, %rd1, %rd17;
	ld.global.u8 	%r40, [%rd18];
	add.s32 	%r41, %r38, %r40;
	cvt.u64.u32 	%rd19, %r12;
	add.s64 	%rd20, %rd3, %rd19;
	ld.global.u8 	%r42, [%rd20];
	add.s32 	%r43, %r41, %r42;
	cvt.u64.u32 	%rd21, %r8;
	add.s64 	%rd22, %rd3, %rd21;
	ld.global.u8 	%r44, [%rd22];
	cvt.u64.u32 	%rd23, %r13;
	add.s64 	%rd24, %rd3, %rd23;
	add.s32 	%r45, %r43, %r44;
	ld.global.u8 	%r46, [%rd24];
	add.s32 	%r91, %r45, %r46;
	bra.uni 	$L__BB0_7;
$L__BB0_6:
	add.s32 	%r47, %r9, %r12;
	cvt.u64.u32 	%rd25, %r47;
	add.s64 	%rd26, %rd1, %rd25;
	ld.global.u8 	%r48, [%rd26];
	add.s32 	%r49, %r47, %r19;
	cvt.u64.u32 	%rd27, %r49;
	add.s64 	%rd28, %rd1, %rd27;
	ld.global.u8 	%r50, [%rd28];
	add.s32 	%r51, %r50, %r48;
	add.s32 	%r52, %r49, %r19;
	cvt.u64.u32 	%rd29, %r52;
	add.s64 	%rd30, %rd1, %rd29;
	ld.global.u8 	%r53, [%rd30];
	add.s32 	%r54, %r51, %r53;
	add.s32 	%r55, %r9, %r8;
	cvt.u64.u32 	%rd31, %r55;
	add.s64 	%rd32, %rd1, %rd31;
	ld.global.u8 	%r56, [%rd32];
	add.s32 	%r57, %r54, %r56;
	add.s32 	%r58, %r11, %r8;
	cvt.u64.u32 	%rd33, %r58;
	add.s64 	%rd34, %rd1, %rd33;
	ld.global.u8 	%r59, [%rd34];
	add.s32 	%r60, %r57, %r59;
	add.s32 	%r61, %r9, %r13;
	cvt.u64.u32 	%rd35, %r61;
	add.s64 	%rd36, %rd1, %rd35;
	ld.global.u8 	%r62, [%rd36];
	add.s32 	%r63, %r60, %r62;
	add.s32 	%r64, %r61, %r19;
	cvt.u64.u32 	%rd37, %r64;
	add.s64 	%rd38, %rd1, %rd37;
	ld.global.u8 	%r65, [%rd38];
	add.s32 	%r66, %r64, %r19;
	cvt.u64.u32 	%rd39, %r66;
	add.s64 	%rd40, %rd1, %rd39;
	add.s32 	%r67, %r63, %r65;
	ld.global.u8 	%r68, [%rd40];
	add.s32 	%r91, %r67, %r68;
$L__BB0_7:
	mov.pred 	%p12, -1;
	setp.eq.s32 	%p8, %r91, 3;
	@%p8 bra 	$L__BB0_11;
	setp.ne.s32 	%p9, %r91, 2;
	@%p9 bra 	$L__BB0_10;
	add.s32 	%r88, %r10, %r8;
	cvt.u64.u32 	%rd57, %r88;
	add.s64 	%rd58, %rd1, %rd57;
	ld.global.u8 	%rs1, [%rd58];
	setp.ne.s16 	%p12, %rs1, 0;
	bra.uni 	$L__BB0_11;
$L__BB0_10:
	mov.pred 	%p12, 0;
$L__BB0_11:
	selp.u16 	%rs2, 1, 0, %p12;
	add.s32 	%r89, %r10, %r8;
	cvt.u64.u32 	%rd59, %r89;
	add.s64 	%rd60, %rd4, %rd59;
	st.global.u8 	[%rd60], %rs2;
	add.s32 	%r90, %r90, %r6;
	setp.lt.u32 	%p11, %r90, %r1;
	@%p11 bra 	$L__BB0_2;
$L__BB0_12:
	ret;

}


// ===== COMPILED SASS (sm_100) =====

	.target	sm_100

	.elftype	@"ET_EXEC"


//--------------------- .note.nv.tkinfo           --------------------------
	.section	.note.nv.tkinfo,"",@"SHT_NOTE"
	.sectionflags	@"SHF_NOTE_NV_TKINFO"
	.tkinfo
        /*0018*/ 	.word	0x00000002
        /*0030*/ 	.string	""
        /*0030*/ 	.string	"ptxas"
        /*0030*/ 	.string	"Cuda compilation tools, release 13.0, V13.0.88"
        /*0030*/ 	.string	"Build cuda_13.0.r13.0/compiler.36424714_0"
        /*0030*/ 	.string	"-arch sm_100 -m 64 "



//--------------------- .note.nv.cuinfo           --------------------------
	.section	.note.nv.cuinfo,"",@"SHT_NOTE"
	.sectionflags	@"SHF_NOTE_NV_CUINFO"
        /*0018*/ 	.short	0x0002
        /*001a*/ 	.short	0x0064
        /*001c*/ 	.short	0x0082
	.zero		2


//--------------------- .nv.info                  --------------------------
	.section	.nv.info,"",@"SHT_CUDA_INFO"
	.align	4


	//----- nvinfo : EIATTR_REGCOUNT
	.align		4
        /*0000*/ 	.byte	0x04, 0x2f
        /*0002*/ 	.short	(.L_1 - .L_0)
	.align		4
.L_0:
        /*0004*/ 	.word	index@(_Z10gol_kernelPKhPhS0_S0_jj)
        /*0008*/ 	.word	0x0000001a


	//----- nvinfo : EIATTR_FRAME_SIZE
	.align		4
.L_1:
        /*000c*/ 	.byte	0x04, 0x11
        /*000e*/ 	.short	(.L_3 - .L_2)
	.align		4
.L_2:
        /*0010*/ 	.word	index@(_Z10gol_kernelPKhPhS0_S0_jj)
        /*0014*/ 	.word	0x00000000


	//----- nvinfo : EIATTR_MIN_STACK_SIZE
	.align		4
.L_3:
        /*0018*/ 	.byte	0x04, 0x12
        /*001a*/ 	.short	(.L_5 - .L_4)
	.align		4
.L_4:
        /*001c*/ 	.word	index@(_Z10gol_kernelPKhPhS0_S0_jj)
        /*0020*/ 	.word	0x00000000
.L_5:


//--------------------- .nv.compat                --------------------------
	.section	.nv.compat,"",@"SHT_CUDA_COMPAT_INFO"
	.align	4
        /*0000*/ 	.byte	0x02, 0x09, 0x00, 0x00, 0x02, 0x02, 0x01, 0x00, 0x02, 0x05, 0x05, 0x00, 0x03, 0x07, 0x01, 0x01
        /*0010*/ 	.byte	0x02, 0x03, 0x00, 0x00, 0x02, 0x06, 0x01, 0x00, 0x04, 0x0b, 0x08, 0x00, 0x09, 0x00, 0x00, 0x00
        /*0020*/ 	.byte	0x00, 0x00, 0x00, 0x00


//--------------------- .nv.info._Z10gol_kernelPKhPhS0_S0_jj --------------------------
	.section	.nv.info._Z10gol_kernelPKhPhS0_S0_jj,"",@"SHT_CUDA_INFO"
	.sectionflags	@""
	.align	4


	//----- nvinfo : EIATTR_CUDA_API_VERSION
	.align		4
        /*0000*/ 	.byte	0x04, 0x37
        /*0002*/ 	.short	(.L_7 - .L_6)
.L_6:
        /*0004*/ 	.word	0x00000082


	//----- nvinfo : EIATTR_KPARAM_INFO
	.align		4
.L_7:
        /*0008*/ 	.byte	0x04, 0x17
        /*000a*/ 	.short	(.L_9 - .L_8)
.L_8:
        /*000c*/ 	.word	0x00000000
        /*0010*/ 	.short	0x0005
        /*0012*/ 	.short	0x0024
        /*0014*/ 	.byte	0x00, 0xf0, 0x11, 0x00


	//----- nvinfo : EIATTR_KPARAM_INFO
	.align		4
.L_9:
        /*0018*/ 	.byte	0x04, 0x17
        /*001a*/ 	.short	(.L_11 - .L_10)
.L_10:
        /*001c*/ 	.word	0x00000000
        /*0020*/ 	.short	0x0004
        /*0022*/ 	.short	0x0020
        /*0024*/ 	.byte	0x00, 0xf0, 0x11, 0x00


	//----- nvinfo : EIATTR_KPARAM_INFO
	.align		4
.L_11:
        /*0028*/ 	.byte	0x04, 0x17
        /*002a*/ 	.short	(.L_13 - .L_12)
.L_12:
        /*002c*/ 	.word	0x00000000
        /*0030*/ 	.short	0x0003
        /*0032*/ 	.short	0x0018
        /*0034*/ 	.byte	0x00, 0xf5, 0x21, 0x00


	//----- nvinfo : EIATTR_KPARAM_INFO
	.align		4
.L_13:
        /*0038*/ 	.byte	0x04, 0x17
        /*003a*/ 	.short	(.L_15 - .L_14)
.L_14:
        /*003c*/ 	.word	0x00000000
        /*0040*/ 	.short	0x0002
        /*0042*/ 	.short	0x0010
        /*0044*/ 	.byte	0x00, 0xf5, 0x21, 0x00


	//----- nvinfo : EIATTR_KPARAM_INFO
	.align		4
.L_15:
        /*0048*/ 	.byte	0x04, 0x17
        /*004a*/ 	.short	(.L_17 - .L_16)
.L_16:
        /*004c*/ 	.word	0x00000000
        /*0050*/ 	.short	0x0001
        /*0052*/ 	.short	0x0008
        /*0054*/ 	.byte	0x00, 0xf5, 0x21, 0x00


	//----- nvinfo : EIATTR_KPARAM_INFO
	.align		4
.L_17:
        /*0058*/ 	.byte	0x04, 0x17
        /*005a*/ 	.short	(.L_19 - .L_18)
.L_18:
        /*005c*/ 	.word	0x00000000
        /*0060*/ 	.short	0x0000
        /*0062*/ 	.short	0x0000
        /*0064*/ 	.byte	0x00, 0xf5, 0x21, 0x00


	//----- nvinfo : EIATTR_SPARSE_MMA_MASK
	.align		4
.L_19:
        /*0068*/ 	.byte	0x03, 0x50
        /*006a*/ 	.short	0x0000


	//----- nvinfo : EIATTR_MAXREG_COUNT
	.align		4
        /*006c*/ 	.byte	0x03, 0x1b
        /*006e*/ 	.short	0x00ff


	//----- nvinfo : EIATTR_MERCURY_ISA_VERSION
	.align		4
        /*0070*/ 	.byte	0x03, 0x5f
        /*0072*/ 	.short	0x0101


	//----- nvinfo : EIATTR_VRC_CTA_INIT_COUNT
	.align		4
        /*0074*/ 	.byte	0x02, 0x4a
	.zero		1
	.zero		1


	//----- nvinfo : EIATTR_EXIT_INSTR_OFFSETS
	.align		4
        /*0078*/ 	.byte	0x04, 0x1c
        /*007a*/ 	.short	(.L_21 - .L_20)


	//   ....[0]....
.L_20:
        /*007c*/ 	.word	0x00000080


	//   ....[1]....
        /*0080*/ 	.word	0x00000c10


	//----- nvinfo : EIATTR_CRS_STACK_SIZE
	.align		4
.L_21:
        /*0084*/ 	.byte	0x04, 0x1e
        /*0086*/ 	.short	(.L_23 - .L_22)
.L_22:
        /*0088*/ 	.word	0x00000000


	//----- nvinfo : EIATTR_CBANK_PARAM_SIZE
	.align		4
.L_23:
        /*008c*/ 	.byte	0x03, 0x19
        /*008e*/ 	.short	0x0028


	//----- nvinfo : EIATTR_PARAM_CBANK
	.align		4
        /*0090*/ 	.byte	0x04, 0x0a
        /*0092*/ 	.short	(.L_25 - .L_24)
	.align		4
.L_24:
        /*0094*/ 	.word	index@(.nv.constant0._Z10gol_kernelPKhPhS0_S0_jj)
        /*0098*/ 	.short	0x0380
        /*009a*/ 	.short	0x0028


	//----- nvinfo : EIATTR_SW_WAR
	.align		4
.L_25:
        /*009c*/ 	.byte	0x04, 0x36
        /*009e*/ 	.short	(.L_27 - .L_26)
.L_26:
        /*00a0*/ 	.word	0x00000008
.L_27:


//--------------------- .nv.callgraph             --------------------------
	.section	.nv.callgraph,"",@"SHT_CUDA_CALLGRAPH"
	.align	4
	.sectionentsize	8
	.align		4
        /*0000*/ 	.word	0x00000000
	.align		4
        /*0004*/ 	.word	0xffffffff
	.align		4
        /*0008*/ 	.word	0x00000000
	.align		4
        /*000c*/ 	.word	0xfffffffe
	.align		4
        /*0010*/ 	.word	0x00000000
	.align		4
        /*0014*/ 	.word	0xfffffffd
	.align		4
        /*0018*/ 	.word	0x00000000
	.align		4
        /*001c*/ 	.word	0xfffffffc


//--------------------- .text._Z10gol_kernelPKhPhS0_S0_jj --------------------------
	.section	.text._Z10gol_kernelPKhPhS0_S0_jj,"ax",@progbits
	.align	128
        .global         _Z10gol_kernelPKhPhS0_S0_jj
        .type           _Z10gol_kernelPKhPhS0_S0_jj,@function
        .size           _Z10gol_kernelPKhPhS0_S0_jj,(.L_x_10 - _Z10gol_kernelPKhPhS0_S0_jj)
        .other          _Z10gol_kernelPKhPhS0_S0_jj,@"STO_CUDA_ENTRY STV_DEFAULT"
_Z10gol_kernelPKhPhS0_S0_jj:
.text._Z10gol_kernelPKhPhS0_S0_jj:
[----:B------:R-:W-:Y:S01]  /*0000*/  LDC R1, c[0x0][0x37c] ;  /* 0x0000df00ff017b82 */ /* 0x000fe20000000800 */
[----:B------:R-:W0:Y:S01]  /*0010*/  S2R R0, SR_CTAID.X ;  /* 0x0000000000007919 */ /* 0x000e220000002500 */
[----:B------:R-:W1:Y:S01]  /*0020*/  LDCU.64 UR12, c[0x0][0x3a0] ;  /* 0x00007400ff0c77ac */ /* 0x000e620008000a00 */
[----:B------:R-:W0:Y:S01]  /*0030*/  S2R R3, SR_TID.X ;  /* 0x0000000000037919 */ /* 0x000e220000002100 */
[----:B------:R-:W0:Y:S01]  /*0040*/  LDCU UR5, c[0x0][0x360] ;  /* 0x00006c00ff0577ac */ /* 0x000e220008000800 */
[----:B-1----:R-:W-:Y:S01]  /*0050*/  UIMAD UR4, UR13, UR12, URZ ;  /* 0x0000000c0d0472a4 */ /* 0x002fe2000f8e02ff */
[----:B0-----:R-:W-:-:S05]  /*0060*/  IMAD R0, R0, UR5, R3 ;  /* 0x0000000500007c24 */ /* 0x001fca000f8e0203 */
[----:B------:R-:W-:-:S13]  /*0070*/  ISETP.GE.U32.AND P0, PT, R0, UR4, PT ;  /* 0x0000000400007c0c */ /* 0x000fda000bf06070 */
[----:B------:R-:W-:Y:S05]  /*0080*/  @P0 EXIT ;  /* 0x000000000000094d */ /* 0x000fea0003800000 */
[----:B------:R-:W0:Y:S01]  /*0090*/  I2F.U32.RP R3, UR12 ;  /* 0x0000000c00037d06 */ /* 0x000e220008209000 */
[----:B------:R-:W1:Y:S01]  /*00a0*/  LDC R2, c[0x0][0x3a0] ;  /* 0x0000e800ff027b82 */ /* 0x000e620000000800 */
[----:B------:R-:W2:Y:S01]  /*00b0*/  LDCU UR6, c[0x0][0x370] ;  /* 0x00006e00ff0677ac */ /* 0x000ea20008000800 */
[----:B------:R-:W-:Y:S01]  /*00c0*/  BSSY.RECONVERGENT B0, `(.L_x_0) ;  /* 0x00000b4000007945 */ /* 0x000fe20003800200 */
[----:B------:R-:W-:Y:S01]  /*00d0*/  ISETP.NE.U32.AND P1, PT, RZ, UR12, PT ;  /* 0x0000000cff007c0c */ /* 0x000fe2000bf25070 */
[----:B------:R-:W-:Y:S01]  /*00e0*/  UIADD3 UR7, UPT, UPT, UR12, -0x1, URZ ;  /* 0xffffffff0c077890 */ /* 0x000fe2000fffe0ff */
[----:B------:R-:W3:Y:S01]  /*00f0*/  LDCU.64 UR10, c[0x0][0x358] ;  /* 0x00006b00ff0a77ac */ /* 0x000ee20008000a00 */
[----:B------:R-:W4:Y:S01]  /*0100*/  LDCU.64 UR20, c[0x0][0x380] ;  /* 0x00007000ff1477ac */ /* 0x000f220008000a00 */
[----:B0-----:R-:W0:Y:S01]  /*0110*/  MUFU.RCP R3, R3 ;  /* 0x0000000300037308 */ /* 0x001e220000001000 */
[----:B------:R-:W1:Y:S01]  /*0120*/  LDCU.64 UR14, c[0x0][0x390] ;  /* 0x00007200ff0e77ac */ /* 0x000e620008000a00 */
[----:B------:R-:W1:Y:S01]  /*0130*/  LDCU.64 UR16, c[0x0][0x398] ;  /* 0x00007300ff1077ac */ /* 0x000e620008000a00 */
[----:B------:R-:W1:Y:S01]  /*0140*/  LDCU.64 UR18, c[0x0][0x388] ;  /* 0x00007100ff1277ac */ /* 0x000e620008000a00 */
[----:B------:R-:W-:-:S02]  /*0150*/  UIMAD UR8, UR7, UR12, URZ ;  /* 0x0000000c070872a4 */ /* 0x000fc4000f8e02ff */
[----:B--2---:R-:W-:Y:S01]  /*0160*/  UIMAD UR5, UR5, UR6, URZ ;  /* 0x00000006050572a4 */ /* 0x004fe2000f8e02ff */
[----:B0-----:R-:W-:-:S04]  /*0170*/  VIADD R4, R3, 0xffffffe ;  /* 0x0ffffffe03047836 */ /* 0x001fc80000000000 */
[----:B------:R0:W2:Y:S02]  /*0180*/  F2I.FTZ.U32.TRUNC.NTZ R5, R4 ;  /* 0x0000000400057305 */ /* 0x0000a4000021f000 */
[----:B0-----:R-:W-:Y:S02]  /*0190*/  IMAD.MOV.U32 R4, RZ, RZ, RZ ;  /* 0x000000ffff047224 */ /* 0x001fe400078e00ff */
[----:B--2---:R-:W-:-:S04]  /*01a0*/  IMAD.MOV R3, RZ, RZ, -R5 ;  /* 0x000000ffff037224 */ /* 0x004fc800078e0a05 */
[----:B------:R-:W-:-:S04]  /*01b0*/  IMAD R3, R3, UR12, RZ ;  /* 0x0000000c03037c24 */ /* 0x000fc8000f8e02ff */
[----:B------:R-:W-:Y:S01]  /*01c0*/  IMAD.HI.U32 R3, R5, R3, R4 ;  /* 0x0000000305037227 */ /* 0x000fe200078e0004 */
[----:B------:R-:W-:-:S03]  /*01d0*/  LOP3.LUT R4, RZ, UR12, RZ, 0x33, !PT ;  /* 0x0000000cff047c12 */ /* 0x000fc6000f8e33ff */
[----:B-1-34-:R-:W-:-:S07]  /*01e0*/  IMAD.MOV.U32 R5, RZ, RZ, R0 ;  /* 0x000000ffff057224 */ /* 0x01afce00078e0000 */
.L_x_8:
[----:B0-----:R-:W-:Y:S01]  /*01f0*/  IMAD.HI.U32 R7, R3, R5, RZ ;  /* 0x0000000503077227 */ /* 0x001fe200078e00ff */
[----:B------:R-:W-:Y:S01]  /*0200*/  ISETP.GE.U32.AND P3, PT, R5, R2, PT ;  /* 0x000000020500720c */ /* 0x000fe20003f66070 */
[----:B------:R-:W-:Y:S03]  /*0210*/  BSSY.RECONVERGENT B1, `(.L_x_1) ;  /* 0x000008a000017945 */ /* 0x000fe60003800200 */
[----:B------:R-:W-:-:S05]  /*0220*/  IADD3 R9, PT, PT, -R7, RZ, RZ ;  /* 0x000000ff07097210 */ /* 0x000fca0007ffe1ff */
[----:B------:R-:W-:-:S05]  /*0230*/  IMAD R9, R2, R9, R5 ;  /* 0x0000000902097224 */ /* 0x000fca00078e0205 */
[----:B------:R-:W-:-:S13]  /*0240*/  ISETP.GE.U32.AND P0, PT, R9, R2, PT ;  /* 0x000000020900720c */ /* 0x000fda0003f06070 */
[----:B------:R-:W-:Y:S02]  /*0250*/  @P0 IMAD.IADD R9, R9, 0x1, -R2 ;  /* 0x0000000109090824 */ /* 0x000fe400078e0a02 */
[----:B------:R-:W-:-:S03]  /*0260*/  @P0 VIADD R7, R7, 0x1 ;  /* 0x0000000107070836 */ /* 0x000fc60000000000 */
[----:B------:R-:W-:-:S13]  /*0270*/  ISETP.GE.U32.AND P2, PT, R9, R2, PT ;  /* 0x000000020900720c */ /* 0x000fda0003f46070 */
[----:B------:R-:W-:-:S05]  /*0280*/  @P2 VIADD R7, R7, 0x1 ;  /* 0x0000000107072836 */ /* 0x000fca0000000000 */
[----:B------:R-:W-:-:S04]  /*0290*/  SEL R9, R4, R7, !P1 ;  /* 0x0000000704097207 */ /* 0x000fc80004800000 */
[C---:B------:R-:W-:Y:S01]  /*02a0*/  IADD3 R11, PT, PT, R9.reuse, -0x1, RZ ;  /* 0xffffffff090b7810 */ /* 0x040fe20007ffe0ff */
[----:B------:R-:W-:Y:S02]  /*02b0*/  IMAD.MOV R13, RZ, RZ, -R9 ;  /* 0x000000ffff0d7224 */ /* 0x000fe400078e0a09 */
[----:B------:R-:W-:Y:S02]  /*02c0*/  IMAD R8, R9, R2, R2 ;  /* 0x0000000209087224 */ /* 0x000fe400078e0202 */
[----:B------:R-:W-:-:S04]  /*02d0*/  IMAD R13, R2, R13, R5 ;  /* 0x0000000d020d7224 */ /* 0x000fc800078e0205 */
[C---:B------:R-:W-:Y:S01]  /*02e0*/  VIADD R7, R13.reuse, 0x1 ;  /* 0x000000010d077836 */ /* 0x040fe20000000000 */
[----:B------:R-:W-:-:S04]  /*02f0*/  IADD3 R0, PT, PT, R13, UR7, RZ ;  /* 0x000000070d007c10 */ /* 0x000fc8000fffe0ff */
[----:B------:R-:W-:Y:S01]  /*0300*/  ISETP.NE.AND P2, PT, R7, R2, PT ;  /* 0x000000020700720c */ /* 0x000fe20003f45270 */
[----:B------:R-:W-:-:S03]  /*0310*/  IMAD.HI.U32 R6, R3, R0, RZ ;  /* 0x0000000003067227 */ /* 0x000fc600078e00ff */
[----:B------:R-:W-:Y:S01]  /*0320*/  SEL R7, R7, RZ, P2 ;  /* 0x000000ff07077207 */ /* 0x000fe20001000000 */
[----:B------:R-:W-:-:S04]  /*0330*/  IMAD.MOV R15, RZ, RZ, -R6 ;  /* 0x000000ffff0f7224 */ /* 0x000fc800078e0a06 */
[----:B------:R-:W-:-:S05]  /*0340*/  IMAD R15, R2, R15, R0 ;  /* 0x0000000f020f7224 */ /* 0x000fca00078e0200 */
[----:B------:R-:W-:-:S13]  /*0350*/  ISETP.GE.U32.AND P0, PT, R15, R2, PT ;  /* 0x000000020f00720c */ /* 0x000fda0003f06070 */
[----:B------:R-:W-:-:S05]  /*0360*/  @P0 IMAD.IADD R15, R15, 0x1, -R2 ;  /* 0x000000010f0f0824 */ /* 0x000fca00078e0a02 */
[----:B------:R-:W-:-:S13]  /*0370*/  ISETP.GE.U32.AND P0, PT, R15, R2, PT ;  /* 0x000000020f00720c */ /* 0x000fda0003f06070 */
[----:B------:R-:W-:-:S05]  /*0380*/  @P0 IMAD.IADD R15, R15, 0x1, -R2 ;  /* 0x000000010f0f0824 */ /* 0x000fca00078e0a02 */
[----:B------:R-:W-:Y:S01]  /*0390*/  SEL R15, R4, R15, !P1 ;  /* 0x0000000f040f7207 */ /* 0x000fe20004800000 */
[----:B------:R-:W-:Y:S06]  /*03a0*/  @P3 BRA `(.L_x_2) ;  /* 0x0000000000903947 */ /* 0x000fec0003800000 */
[----:B------:R-:W-:Y:S01]  /*03b0*/  IADD3 R10, P0, PT, R13, UR14, RZ ;  /* 0x0000000e0d0a7c10 */ /* 0x000fe2000ff1e0ff */
[-C--:B------:R-:W-:Y:S01]  /*03c0*/  IMAD R17, R9, R2.reuse, R7 ;  /* 0x0000000209117224 */ /* 0x080fe200078e0207 */
[----:B------:R-:W-:Y:S01]  /*03d0*/  IADD3 R20, P2, PT, R7, UR14, RZ ;  /* 0x0000000e07147c10 */ /* 0x000fe2000ff5e0ff */
[----:B------:R-:W-:Y:S02]  /*03e0*/  IMAD R9, R9, R2, R15 ;  /* 0x0000000209097224 */ /* 0x000fe400078e020f */
[----:B------:R-:W-:Y:S01]  /*03f0*/  IMAD.X R11, RZ, RZ, UR15, P0 ;  /* 0x0000000fff0b7e24 */ /* 0x000fe200080e06ff */
[----:B------:R-:W-:Y:S01]  /*0400*/  IADD3 R18, P0, PT, R15, UR14, RZ ;  /* 0x0000000e0f127c10 */ /* 0x000fe2000ff1e0ff */
[----:B------:R-:W-:Y:S02]  /*0410*/  IMAD.U32 R6, RZ, RZ, UR20 ;  /* 0x00000014ff067e24 */ /* 0x000fe4000f8e00ff */
[----:B------:R-:W-:Y:S01]  /*0420*/  IMAD.IADD R13, R13, 0x1, R8 ;  /* 0x000000010d0d7824 */ /* 0x000fe200078e0208 */
[----:B------:R-:W-:Y:S01]  /*0430*/  IADD3.X R19, PT, PT, RZ, UR15, RZ, P0, !PT ;  /* 0x0000000fff137c10 */ /* 0x000fe200087fe4ff */
[C---:B------:R-:W-:Y:S01]  /*0440*/  IMAD.IADD R15, R9.reuse, 0x1, R2 ;  /* 0x00000001090f7824 */ /* 0x040fe200078e0202 */
[-C--:B------:R-:W-:Y:S01]  /*0450*/  IADD3 R8, P0, PT, R9, R6.reuse, RZ ;  /* 0x0000000609087210 */ /* 0x080fe20007f1e0ff */
[----:B------:R-:W-:Y:S01]  /*0460*/  IMAD.U32 R0, RZ, RZ, UR21 ;  /* 0x00000015ff007e24 */ /* 0x000fe2000f8e00ff */
[----:B------:R0:W2:Y:S01]  /*0470*/  LDG.E.U8 R7, desc[UR10][R10.64] ;  /* 0x0000000a0a077981 */ /* 0x0000a2000c1e1100 */
[----:B------:R-:W-:Y:S01]  /*0480*/  IMAD.X R21, RZ, RZ, UR15, P2 ;  /* 0x0000000fff157e24 */ /* 0x000fe200090e06ff */
[-C--:B------:R-:W-:Y:S01]  /*0490*/  IADD3 R14, P2, PT, R15, R6.reuse, RZ ;  /* 0x000000060f0e7210 */ /* 0x080fe20007f5e0ff */
[----:B------:R-:W-:Y:S01]  /*04a0*/  IMAD.X R9, RZ, RZ, R0, P0 ;  /* 0x000000ffff097224 */ /* 0x000fe200000e0600 */
[----:B------:R-:W-:Y:S01]  /*04b0*/  IADD3 R12, P3, PT, R13, R6, RZ ;  /* 0x000000060d0c7210 */ /* 0x000fe20007f7e0ff */
[----:B------:R-:W2:Y:S01]  /*04c0*/  LDG.E.U8 R18, desc[UR10][R18.64] ;  /* 0x0000000a12127981 */ /* 0x000ea2000c1e1100 */
[----:B------:R-:W-:-:S03]  /*04d0*/  IADD3.X R15, PT, PT, RZ, R0, RZ, P2, !PT ;  /* 0x00000000ff0f7210 */ /* 0x000fc600017fe4ff */
[----:B------:R-:W2:Y:S01]  /*04e0*/  LDG.E.U8 R20, desc[UR10][R20.64] ;  /* 0x0000000a14147981 */ /* 0x000ea2000c1e1100 */
[CC--:B0-----:R-:W-:Y:S01]  /*04f0*/  IADD3 R10, P0, PT, R17.reuse, R6.reuse, RZ ;  /* 0x00000006110a7210 */ /* 0x0c1fe20007f1e0ff */
[----:B------:R-:W-:Y:S02]  /*0500*/  IMAD.IADD R17, R17, 0x1, R2 ;  /* 0x0000000111117824 */ /* 0x000fe400078e0202 */
[--C-:B------:R-:W-:Y:S01]  /*0510*/  IMAD.X R13, RZ, RZ, R0.reuse, P3 ;  /* 0x000000ffff0d7224 */ /* 0x100fe200018e0600 */
[----:B------:R-:W3:Y:S01]  /*0520*/  LDG.E.U8 R8, desc[UR10][R8.64] ;  /* 0x0000000a08087981 */ /* 0x000ee2000c1e1100 */
[--C-:B------:R-:W-:Y:S01]  /*0530*/  IMAD.X R11, RZ, RZ, R0.reuse, P0 ;  /* 0x000000ffff0b7224 */ /* 0x100fe200000e0600 */
[----:B------:R-:W-:Y:S02]  /*0540*/  IADD3 R16, P2, PT, R17, R6, RZ ;  /* 0x0000000611107210 */ /* 0x000fe40007f5e0ff */
[----:B------:R-:W3:Y:S03]  /*0550*/  LDG.E.U8 R14, desc[UR10][R14.64] ;  /* 0x0000000a0e0e7981 */ /* 0x000ee6000c1e1100 */
[----:B------:R-:W-:Y:S01]  /*0560*/  IMAD.X R17, RZ, RZ, R0, P2 ;  /* 0x000000ffff117224 */ /* 0x000fe200010e0600 */
[----:B------:R-:W4:Y:S04]  /*0570*/  LDG.E.U8 R12, desc[UR10][R12.64] ;  /* 0x0000000a0c0c7981 */ /* 0x000f28000c1e1100 */
[----:B------:R-:W4:Y:S04]  /*0580*/  LDG.E.U8 R10, desc[UR10][R10.64] ;  /* 0x0000000a0a0a7981 */ /* 0x000f28000c1e1100 */
[----:B------:R-:W5:Y:S01]  /*0590*/  LDG.E.U8 R16, desc[UR10][R16.64] ;  /* 0x0000000a10107981 */ /* 0x000f62000c1e1100 */
[----:B--2---:R-:W-:-:S04]  /*05a0*/  IADD3 R7, PT, PT, R20, R7, R18 ;  /* 0x0000000714077210 */ /* 0x004fc80007ffe012 */
[----:B---3--:R-:W-:-:S04]  /*05b0*/  IADD3 R7, PT, PT, R14, R7, R8 ;  /* 0x000000070e077210 */ /* 0x008fc80007ffe008 */
[----:B----4-:R-:W-:-:S05]  /*05c0*/  IADD3 R7, PT, PT, R10, R7, R12 ;  /* 0x000000070a077210 */ /* 0x010fca0007ffe00c */
[----:B-----5:R-:W-:Y:S01]  /*05d0*/  IMAD.IADD R7, R7, 0x1, R16 ;  /* 0x0000000107077824 */ /* 0x020fe200078e0210 */
[----:B------:R-:W-:Y:S06]  /*05e0*/  BRA `(.L_x_3) ;  /* 0x0000000400307947 */ /* 0x000fec0003800000 */
.L_x_2:
[----:B------:R-:W-:-:S13]  /*05f0*/  ISETP.GE.U32.AND P0, PT, R5, UR8, PT ;  /* 0x0000000805007c0c */ /* 0x000fda000bf06070 */
[----:B------:R-:W-:Y:S05]  /*0600*/  @!P0 BRA `(.L_x_4) ;  /* 0x0000000000908947 */ /* 0x000fea0003800000 */
[CC--:B------:R-:W-:Y:S01]  /*0610*/  IMAD R21, R11.reuse, R2.reuse, R13 ;  /* 0x000000020b157224 */ /* 0x0c0fe200078e020d */
[----:B------:R-:W-:Y:S01]  /*0620*/  MOV R6, UR20 ;  /* 0x0000001400067c02 */ /* 0x000fe20008000f00 */
[----:B------:R-:W-:Y:S02]  /*0630*/  IMAD R9, R11, R2, R15 ;  /* 0x000000020b097224 */ /* 0x000fe400078e020f */
[----:B------:R-:W-:Y:S01]  /*0640*/  IMAD.U32 R0, RZ, RZ, UR21 ;  /* 0x00000015ff007e24 */ /* 0x000fe2000f8e00ff */
[----:B------:R-:W-:Y:S01]  /*0650*/  IADD3 R20, P2, PT, R21, R6, RZ ;  /* 0x0000000615147210 */ /* 0x000fe20007f5e0ff */
[----:B------:R-:W-:Y:S01]  /*0660*/  IMAD R11, R11, R2, R7 ;  /* 0x000000020b0b7224 */ /* 0x000fe200078e0207 */
[CC--:B------:R-:W-:Y:S01]  /*0670*/  IADD3 R16, P0, PT, R9.reuse, R6.reuse, RZ ;  /* 0x0000000609107210 */ /* 0x0c0fe20007f1e0ff */
[----:B------:R-:W-:Y:S02]  /*0680*/  IMAD.IADD R9, R9, 0x1, R2 ;  /* 0x0000000109097824 */ /* 0x000fe400078e0202 */
[--C-:B------:R-:W-:Y:S01]  /*0690*/  IMAD.X R21, RZ, RZ, R0.reuse, P2 ;  /* 0x000000ffff157224 */ /* 0x100fe200010e0600 */
[C---:B------:R-:W-:Y:S01]  /*06a0*/  IADD3 R10, P2, PT, R11.reuse, R6, RZ ;  /* 0x000000060b0a7210 */ /* 0x040fe20007f5e0ff */
[----:B------:R-:W-:Y:S01]  /*06b0*/  IMAD.X R17, RZ, RZ, R0, P0 ;  /* 0x000000ffff117224 */ /* 0x000fe200000e0600 */
[----:B------:R-:W-:-:S02]  /*06c0*/  IADD3 R19, PT, PT, R11, R2, RZ ;  /* 0x000000020b137210 */ /* 0x000fc40007ffe0ff */
[----:B------:R-:W-:Y:S01]  /*06d0*/  IADD3 R14, P3, PT, R15, UR16, RZ ;  /* 0x000000100f0e7c10 */ /* 0x000fe2000ff7e0ff */
[----:B------:R-:W-:Y:S01]  /*06e0*/  IMAD.X R11, RZ, RZ, R0, P2 ;  /* 0x000000ffff0b7224 */ /* 0x000fe200010e0600 */
[-C--:B------:R-:W-:Y:S01]  /*06f0*/  IADD3 R8, P2, PT, R9, R6.reuse, RZ ;  /* 0x0000000609087210 */ /* 0x080fe20007f5e0ff */
[----:B------:R-:W2:Y:S01]  /*0700*/  LDG.E.U8 R20, desc[UR10][R20.64] ;  /* 0x0000000a14147981 */ /* 0x000ea2000c1e1100 */
[----:B------:R-:W-:-:S03]  /*0710*/  IADD3 R12, P0, PT, R19, R6, RZ ;  /* 0x00000006130c7210 */ /* 0x000fc60007f1e0ff */
[--C-:B------:R-:W-:Y:S01]  /*0720*/  IMAD.X R9, RZ, RZ, R0.reuse, P2 ;  /* 0x000000ffff097224 */ /* 0x100fe200010e0600 */
[----:B------:R-:W-:Y:S01]  /*0730*/  IADD3 R18, P2, PT, R13, UR16, RZ ;  /* 0x000000100d127c10 */ /* 0x000fe2000ff5e0ff */
[----:B------:R-:W-:Y:S01]  /*0740*/  IMAD.X R13, RZ, RZ, R0, P0 ;  /* 0x000000ffff0d7224 */ /* 0x000fe200000e0600 */
[----:B------:R-:W2:Y:S01]  /*0750*/  LDG.E.U8 R17, desc[UR10][R16.64] ;  /* 0x0000000a10117981 */ /* 0x000ea2000c1e1100 */
[----:B------:R-:W-:-:S03]  /*0760*/  IADD3.X R15, PT, PT, RZ, UR17, RZ, P3, !PT ;  /* 0x00000011ff0f7c10 */ /* 0x000fc60009ffe4ff */
[----:B------:R-:W2:Y:S01]  /*0770*/  LDG.E.U8 R8, desc[UR10][R8.64] ;  /* 0x0000000a08087981 */ /* 0x000ea2000c1e1100 */
[----:B------:R-:W-:Y:S01]  /*0780*/  IADD3 R22, P0, PT, R7, UR16, RZ ;  /* 0x0000001007167c10 */ /* 0x000fe2000ff1e0ff */
[----:B------:R-:W-:Y:S02]  /*0790*/  IMAD.X R19, RZ, RZ, UR17, P2 ;  /* 0x00000011ff137e24 */ /* 0x000fe400090e06ff */
[----:B------:R-:W3:Y:S04]  /*07a0*/  LDG.E.U8 R10, desc[UR10][R10.64] ;  /* 0x0000000a0a0a7981 */ /* 0x000ee8000c1e1100 */
[----:B------:R-:W3:Y:S01]  /*07b0*/  LDG.E.U8 R12, desc[UR10][R12.64] ;  /* 0x0000000a0c0c7981 */ /* 0x000ee2000c1e1100 */
[----:B------:R-:W-:-:S03]  /*07c0*/  IMAD.X R23, RZ, RZ, UR17, P0 ;  /* 0x00000011ff177e24 */ /* 0x000fc600080e06ff */
        /* <DEDUP_REMOVED lines=8> */
.L_x_4:
[CC--:B------:R-:W-:Y:S01]  /*0850*/  IMAD R15, R11.reuse, R2.reuse, R15 ;  /* 0x000000020b0f7224 */ /* 0x0c0fe200078e020f */
[----:B------:R-:W-:Y:S01]  /*0860*/  MOV R6, UR20 ;  /* 0x0000001400067c02 */ /* 0x000fe20008000f00 */
[----:B------:R-:W-:Y:S02]  /*0870*/  IMAD.U32 R0, RZ, RZ, UR21 ;  /* 0x00000015ff007e24 */ /* 0x000fe4000f8e00ff */
[----:B------:R-:W-:Y:S01]  /*0880*/  IMAD R9, R11, R2, R13 ;  /* 0x000000020b097224 */ /* 0x000fe200078e020d */
[C---:B------:R-:W-:Y:S01]  /*0890*/  IADD3 R12, P0, PT, R15.reuse, R6, RZ ;  /* 0x000000060f0c7210 */ /* 0x040fe20007f1e0ff */
[----:B------:R-:W-:Y:S02]  /*08a0*/  IMAD.IADD R15, R15, 0x1, R2 ;  /* 0x000000010f0f7824 */ /* 0x000fe400078e0202 */
[----:B------:R-:W-:Y:S01]  /*08b0*/  IMAD.IADD R21, R13, 0x1, R8 ;  /* 0x000000010d157824 */ /* 0x000fe200078e0208 */
[----:B------:R-:W-:Y:S01]  /*08c0*/  IADD3.X R13, PT, PT, RZ, R0, RZ, P0, !PT ;  /* 0x00000000ff0d7210 */ /* 0x000fe200007fe4ff */
[C---:B------:R-:W-:Y:S01]  /*08d0*/  IMAD.IADD R19, R15.reuse, 0x1, R2 ;  /* 0x000000010f137824 */ /* 0x040fe200078e0202 */
[----:B------:R-:W-:Y:S01]  /*08e0*/  IADD3 R16, P0, PT, R15, R6, RZ ;  /* 0x000000060f107210 */ /* 0x000fe20007f1e0ff */
[----:B------:R-:W-:Y:S01]  /*08f0*/  IMAD R11, R11, R2, R7 ;  /* 0x000000020b0b7224 */ /* 0x000fe200078e0207 */
[-C--:B------:R-:W-:Y:S01]  /*0900*/  IADD3 R14, P2, PT, R9, R6.reuse, RZ ;  /* 0x00000006090e7210 */ /* 0x080fe20007f5e0ff */
[----:B------:R0:W2:Y:S02]  /*0910*/  LDG.E.U8 R7, desc[UR10][R12.64] ;  /* 0x0000000a0c077981 */ /* 0x0000a4000c1e1100 */
[--C-:B------:R-:W-:Y:S01]  /*0920*/  IMAD.X R17, RZ, RZ, R0.reuse, P0 ;  /* 0x000000ffff117224 */ /* 0x100fe200000e0600 */
[-C--:B------:R-:W-:Y:S01]  /*0930*/  IADD3 R18, P0, PT, R19, R6.reuse, RZ ;  /* 0x0000000613127210 */ /* 0x080fe20007f1e0ff */
[----:B------:R-:W-:Y:S01]  /*0940*/  IMAD.X R15, RZ, RZ, R0, P2 ;  /* 0x000000ffff0f7224 */ /* 0x000fe200010e0600 */
[----:B------:R-:W-:-:S02]  /*0950*/  IADD3 R8, P2, PT, R21, R6, RZ ;  /* 0x0000000615087210 */ /* 0x000fc40007f5e0ff */
[----:B------:R-:W-:Y:S01]  /*0960*/  IADD3.X R19, PT, PT, RZ, R0, RZ, P0, !PT ;  /* 0x00000000ff137210 */ /* 0x000fe200007fe4ff */
[----:B------:R-:W2:Y:S01]  /*0970*/  LDG.E.U8 R16, desc[UR10][R16.64] ;  /* 0x0000000a10107981 */ /* 0x000ea2000c1e1100 */
[CC--:B------:R-:W-:Y:S01]  /*0980*/  IADD3 R10, P0, PT, R11.reuse, R6.reuse, RZ ;  /* 0x000000060b0a7210 */ /* 0x0c0fe20007f1e0ff */
[----:B------:R-:W-:Y:S02]  /*0990*/  IMAD.IADD R11, R11, 0x1, R2 ;  /* 0x000000010b0b7824 */ /* 0x000fe400078e0202 */
[----:B------:R-:W-:Y:S01]  /*09a0*/  IMAD.X R9, RZ, RZ, R0, P2 ;  /* 0x000000ffff097224 */ /* 0x000fe200010e0600 */
[----:B------:R-:W2:Y:S01]  /*09b0*/  LDG.E.U8 R18, desc[UR10][R18.64] ;  /* 0x0000000a12127981 */ /* 0x000ea2000c1e1100 */
[C---:B0-----:R-:W-:Y:S01]  /*09c0*/  IMAD.IADD R13, R11.reuse, 0x1, R2 ;  /* 0x000000010b0d7824 */ /* 0x041fe200078e0202 */
[----:B------:R-:W-:Y:S02]  /*09d0*/  IADD3 R12, P2, PT, R11, R6, RZ ;  /* 0x000000060b0c7210 */ /* 0x000fe40007f5e0ff */
[----:B------:R0:W3:Y:S01]  /*09e0*/  LDG.E.U8 R20, desc[UR10][R14.64] ;  /* 0x0000000a0e147981 */ /* 0x0000e2000c1e1100 */
[----:B------:R-:W-:-:S03]  /*09f0*/  IADD3.X R11, PT, PT, RZ, R0, RZ, P0, !PT ;  /* 0x00000000ff0b7210 */ /* 0x000fc600007fe4ff */
[----:B------:R-:W3:Y:S04]  /*0a00*/  LDG.E.U8 R8, desc[UR10][R8.64] ;  /* 0x0000000a08087981 */ /* 0x000ee8000c1e1100 */
[----:B------:R-:W4:Y:S01]  /*0a10*/  LDG.E.U8 R10, desc[UR10][R10.64] ;  /* 0x0000000a0a0a7981 */ /* 0x000f22000c1e1100 */
[----:B0-----:R-:W-:Y:S01]  /*0a20*/  IADD3 R14, P0, PT, R13, R6, RZ ;  /* 0x000000060d0e7210 */ /* 0x001fe20007f1e0ff */
[----:B------:R-:W-:-:S04]  /*0a30*/  IMAD.X R13, RZ, RZ, R0, P2 ;  /* 0x000000ffff0d7224 */ /* 0x000fc800010e0600 */
[----:B------:R-:W-:Y:S01]  /*0a40*/  IMAD.X R15, RZ, RZ, R0, P0 ;  /* 0x000000ffff0f7224 */ /* 0x000fe200000e0600 */
[----:B------:R-:W4:Y:S04]  /*0a50*/  LDG.E.U8 R12, desc[UR10][R12.64] ;  /* 0x0000000a0c0c7981 */ /* 0x000f28000c1e1100 */
[----:B------:R-:W5:Y:S01]  /*0a60*/  LDG.E.U8 R14, desc[UR10][R14.64] ;  /* 0x0000000a0e0e7981 */ /* 0x000f62000c1e1100 */
[----:B--2---:R-:W-:-:S04]  /*0a70*/  IADD3 R7, PT, PT, R18, R16, R7 ;  /* 0x0000001012077210 */ /* 0x004fc80007ffe007 */
[----:B---3--:R-:W-:-:S04]  /*0a80*/  IADD3 R7, PT, PT, R8, R7, R20 ;  /* 0x0000000708077210 */ /* 0x008fc80007ffe014 */
[----:B----4-:R-:W-:-:S05]  /*0a90*/  IADD3 R7, PT, PT, R12, R7, R10 ;  /* 0x000000070c077210 */ /* 0x010fca0007ffe00a */
[----:B-----5:R-:W-:-:S07]  /*0aa0*/  IMAD.IADD R7, R7, 0x1, R14 ;  /* 0x0000000107077824 */ /* 0x020fce00078e020e */
.L_x_3:
[----:B------:R-:W-:Y:S05]  /*0ab0*/  BSYNC.RECONVERGENT B1 ;  /* 0x0000000000017941 */ /* 0x000fea0003800200 */
.L_x_1:
[----:B------:R-:W-:Y:S01]  /*0ac0*/  ISETP.NE.AND P2, PT, R7, 0x3, PT ;  /* 0x000000030700780c */ /* 0x000fe20003f45270 */
[----:B------:R-:W-:Y:S01]  /*0ad0*/  BSSY.RECONVERGENT B1, `(.L_x_5) ;  /* 0x000000b000017945 */ /* 0x000fe20003800200 */
[----:B------:R-:W-:-:S11]  /*0ae0*/  PLOP3.LUT P0, PT, PT, PT, PT, 0x80, 0x8 ;  /* 0x000000000008781c */ /* 0x000fd60003f0f070 */
[----:B------:R-:W-:Y:S05]  /*0af0*/  @!P2 BRA `(.L_x_6) ;  /* 0x000000000020a947 */ /* 0x000fea0003800000 */
[----:B------:R-:W-:-:S13]  /*0b00*/  ISETP.NE.AND P0, PT, R7, 0x2, PT ;  /* 0x000000020700780c */ /* 0x000fda0003f05270 */
[----:B------:R-:W-:Y:S05]  /*0b10*/  @P0 BRA `(.L_x_7) ;  /* 0x0000000000140947 */ /* 0x000fea0003800000 */
[----:B------:R-:W-:-:S04]  /*0b20*/  IADD3 R6, P0, PT, R5, R6, RZ ;  /* 0x0000000605067210 */ /* 0x000fc80007f1e0ff */
[----:B------:R-:W-:-:S05]  /*0b30*/  IADD3.X R7, PT, PT, RZ, R0, RZ, P0, !PT ;  /* 0x00000000ff077210 */ /* 0x000fca00007fe4ff */
[----:B------:R-:W2:Y:S02]  /*0b40*/  LDG.E.U8 R6, desc[UR10][R6.64] ;  /* 0x0000000a06067981 */ /* 0x000ea4000c1e1100 */
[----:B--2---:R-:W-:Y:S01]  /*0b50*/  ISETP.NE.AND P0, PT, R6, RZ, PT ;  /* 0x000000ff0600720c */ /* 0x004fe20003f05270 */
[----:B------:R-:W-:-:S12]  /*0b60*/  BRA `(.L_x_6) ;  /* 0x0000000000047947 */ /* 0x000fd80003800000 */
.L_x_7:
[----:B------:R-:W-:-:S13]  /*0b70*/  PLOP3.LUT P0, PT, PT, PT, PT, 0x8, 0x80 ;  /* 0x000000000080781c */ /* 0x000fda0003f0e170 */
.L_x_6:
[----:B------:R-:W-:Y:S05]  /*0b80*/  BSYNC.RECONVERGENT B1 ;  /* 0x0000000000017941 */ /* 0x000fea0003800200 */
.L_x_5:
[C---:B------:R-:W-:Y:S01]  /*0b90*/  IADD3 R6, P2, PT, R5.reuse, UR18, RZ ;  /* 0x0000001205067c10 */ /* 0x040fe2000ff5e0ff */
[----:B------:R-:W-:Y:S01]  /*0ba0*/  VIADD R5, R5, UR5 ;  /* 0x0000000505057c36 */ /* 0x000fe20008000000 */
[----:B------:R-:W-:-:S03]  /*0bb0*/  SEL R9, RZ, 0x1, !P0 ;  /* 0x00000001ff097807 */ /* 0x000fc60004000000 */
[----:B------:R-:W-:Y:S01]  /*0bc0*/  IMAD.X R7, RZ, RZ, UR19, P2 ;  /* 0x00000013ff077e24 */ /* 0x000fe200090e06ff */
[----:B------:R-:W-:-:S04]  /*0bd0*/  ISETP.GE.U32.AND P0, PT, R5, UR4, PT ;  /* 0x0000000405007c0c */ /* 0x000fc8000bf06070 */
[----:B------:R0:W-:Y:S09]  /*0be0*/  STG.E.U8 desc[UR10][R6.64], R9 ;  /* 0x0000000906007986 */ /* 0x0001f2000c10110a */
[----:B------:R-:W-:Y:S05]  /*0bf0*/  @!P0 BRA `(.L_x_8) ;  /* 0xfffffff4007c8947 */ /* 0x000fea000383ffff */
[----:B------:R-:W-:Y:S05]  /*0c00*/  BSYNC.RECONVERGENT B0 ;  /* 0x0000000000007941 */ /* 0x000fea0003800200 */
.L_x_0:
[----:B------:R-:W-:Y:S05]  /*0c10*/  EXIT ;  /* 0x000000000000794d */ /* 0x000fea0003800000 */
.L_x_9:
[----:B------:R-:W-:-:S00]  /*0c20*/  BRA `(.L_x_9) ;  /* 0xfffffffc00fc7947 */ /* 0x000fc0000383ffff */
[----:B------:R-:W-:-:S00]  /*0c30*/  NOP ;  /* 0x0000000000007918 */ /* 0x000fc00000000000 */
        /* <DEDUP_REMOVED lines=12> */
.L_x_10:


//--------------------- .nv.shared.reserved.0     --------------------------
	.section	.nv.shared.reserved.0,"aw",@nobits
	.weak		__nv_reservedSMEM_offset_0_alias
	.size		__nv_reservedSMEM_offset_0_alias, 0, 64
	.other		__nv_reservedSMEM_offset_0_alias,@"STO_CUDA_RESERVED_SHARED STV_DEFAULT"
__nv_reservedSMEM_offset_0_alias:
	.zero		0
	.zero		64


//--------------------- .nv.constant0._Z10gol_kernelPKhPhS0_S0_jj --------------------------
	.section	.nv.constant0._Z10gol_kernelPKhPhS0_S0_jj,"a",@progbits
	.sectionflags	@""
	.align	4
.nv.constant0._Z10gol_kernelPKhPhS0_S0_jj:
	.zero		936


//--------------------- SYMBOLS --------------------------

	.type		.nv.reservedSmem.offset0,@object
	.size		.nv.reservedSmem.offset0,0x4
